//
// Generated by NVIDIA NVVM Compiler
//
// Compiler Build ID: CL-36424714
// Cuda compilation tools, release 13.0, V13.0.88
// Based on NVVM 20.0.0
//

.version 9.0
.target sm_100
.address_size 64

	// .globl	bicgstab_kernel

.visible .entry bicgstab_kernel(
	.param .u32 bicgstab_kernel_param_0,
	.param .u32 bicgstab_kernel_param_1,
	.param .u32 bicgstab_kernel_param_2,
	.param .f64 bicgstab_kernel_param_3,
	.param .f64 bicgstab_kernel_param_4,
	.param .u64 .ptr .align 1 bicgstab_kernel_param_5,
	.param .u64 .ptr .align 1 bicgstab_kernel_param_6,
	.param .u64 .ptr .align 1 bicgstab_kernel_param_7,
	.param .u64 .ptr .align 1 bicgstab_kernel_param_8,
	.param .u64 .ptr .align 1 bicgstab_kernel_param_9
)
{
	.reg .b32 	%r<20>;
	.reg .b64 	%rd<14>;
	.reg .b64 	%fd<11>;

	ld.param.u32 	%r1, [bicgstab_kernel_param_0];
	ld.param.u32 	%r2, [bicgstab_kernel_param_1];
	ld.param.f64 	%fd1, [bicgstab_kernel_param_3];
	ld.param.f64 	%fd2, [bicgstab_kernel_param_4];
	ld.param.u64 	%rd1, [bicgstab_kernel_param_5];
	ld.param.u64 	%rd2, [bicgstab_kernel_param_6];
	ld.param.u64 	%rd3, [bicgstab_kernel_param_8];
	ld.param.u64 	%rd4, [bicgstab_kernel_param_9];
	cvta.to.global.u64 	%rd5, %rd3;
	cvta.to.global.u64 	%rd6, %rd4;
	cvta.to.global.u64 	%rd7, %rd2;
	cvta.to.global.u64 	%rd8, %rd1;
	mov.u32 	%r3, %tid.x;
	mov.u32 	%r4, %ctaid.x;
	mov.u32 	%r5, %ntid.x;
	mov.u32 	%r6, %tid.y;
	mov.u32 	%r7, %ctaid.y;
	mov.u32 	%r8, %ntid.y;
	mov.u32 	%r9, %tid.z;
	mov.u32 	%r10, %ctaid.z;
	mov.u32 	%r11, %ntid.z;
	mad.lo.s32 	%r12, %r7, %r8, %r6;
	mad.lo.s32 	%r13, %r10, %r11, %r9;
	add.s32 	%r14, %r13, 4;
	mad.lo.s32 	%r15, %r2, %r14, %r12;
	add.s32 	%r16, %r15, 4;
	mad.lo.s32 	%r17, %r4, %r5, %r3;
	mad.lo.s32 	%r18, %r16, %r1, %r17;
	add.s32 	%r19, %r18, 4;
	mul.wide.s32 	%rd9, %r19, 8;
	add.s64 	%rd10, %rd8, %rd9;
	ld.global.f64 	%fd3, [%rd10];
	add.s64 	%rd11, %rd7, %rd9;
	ld.global.f64 	%fd4, [%rd11];
	fma.rn.f64 	%fd5, %fd1, %fd4, %fd3;
	fma.rn.f64 	%fd6, %fd2, %fd4, %fd5;
	st.global.f64 	[%rd10], %fd6;
	add.s64 	%rd12, %rd6, %rd9;
	ld.global.f64 	%fd7, [%rd12];
	add.s64 	%rd13, %rd5, %rd9;
	ld.global.f64 	%fd8, [%rd13];
	mul.f64 	%fd9, %fd1, %fd8;
	sub.f64 	%fd10, %fd7, %fd9;
	st.global.f64 	[%rd12], %fd10;
	ret;

}


// ===== COMPILED SASS (sm_100) =====

	.target	sm_100

	.elftype	@"ET_EXEC"


//--------------------- .note.nv.tkinfo           --------------------------
	.section	.note.nv.tkinfo,"",@"SHT_NOTE"
	.sectionflags	@"SHF_NOTE_NV_TKINFO"
	.tkinfo
        /*0018*/ 	.word	0x00000002
        /*0030*/ 	.string	""
        /*0030*/ 	.string	"ptxas"
        /*0030*/ 	.string	"Cuda compilation tools, release 13.0, V13.0.88"
        /*0030*/ 	.string	"Build cuda_13.0.r13.0/compiler.36424714_0"
        /*0030*/ 	.string	"-arch sm_100 -m 64 "



//--------------------- .note.nv.cuinfo           --------------------------
	.section	.note.nv.cuinfo,"",@"SHT_NOTE"
	.sectionflags	@"SHF_NOTE_NV_CUINFO"
        /*0018*/ 	.short	0x0002
        /*001a*/ 	.short	0x0064
        /*001c*/ 	.short	0x0082
	.zero		2


//--------------------- .nv.info                  --------------------------
	.section	.nv.info,"",@"SHT_CUDA_INFO"
	.align	4


	//----- nvinfo : EIATTR_REGCOUNT
	.align		4
        /*0000*/ 	.byte	0x04, 0x2f
        /*0002*/ 	.short	(.L_1 - .L_0)
	.align		4
.L_0:
        /*0004*/ 	.word	index@(bicgstab_kernel)
        /*0008*/ 	.word	0x00000010


	//----- nvinfo : EIATTR_FRAME_SIZE
	.align		4
.L_1:
        /*000c*/ 	.byte	0x04, 0x11
        /*000e*/ 	.short	(.L_3 - .L_2)
	.align		4
.L_2:
        /*0010*/ 	.word	index@(bicgstab_kernel)
        /*0014*/ 	.word	0x00000000


	//----- nvinfo : EIATTR_MIN_STACK_SIZE
	.align		4
.L_3:
        /*0018*/ 	.byte	0x04, 0x12
        /*001a*/ 	.short	(.L_5 - .L_4)
	.align		4
.L_4:
        /*001c*/ 	.word	index@(bicgstab_kernel)
        /*0020*/ 	.word	0x00000000
.L_5:


//--------------------- .nv.compat                --------------------------
	.section	.nv.compat,"",@"SHT_CUDA_COMPAT_INFO"
	.align	4
        /*0000*/ 	.byte	0x02, 0x09, 0x00, 0x00, 0x02, 0x02, 0x01, 0x00, 0x02, 0x05, 0x05, 0x00, 0x03, 0x07, 0x01, 0x01
        /*0010*/ 	.byte	0x02, 0x03, 0x00, 0x00, 0x02, 0x06, 0x01, 0x00, 0x04, 0x0b, 0x08, 0x00, 0x01, 0x00, 0x00, 0x00
        /*0020*/ 	.byte	0x00, 0x00, 0x00, 0x00


//--------------------- .nv.info.bicgstab_kernel  --------------------------
	.section	.nv.info.bicgstab_kernel,"",@"SHT_CUDA_INFO"
	.sectionflags	@""
	.align	4


	//----- nvinfo : EIATTR_CUDA_API_VERSION
	.align		4
        /*0000*/ 	.byte	0x04, 0x37
        /*0002*/ 	.short	(.L_7 - .L_6)
.L_6:
        /*0004*/ 	.word	0x00000082


	//----- nvinfo : EIATTR_KPARAM_INFO
	.align		4
.L_7:
        /*0008*/ 	.byte	0x04, 0x17
        /*000a*/ 	.short	(.L_9 - .L_8)
.L_8:
        /*000c*/ 	.word	0x00000000
        /*0010*/ 	.short	0x0009
        /*0012*/ 	.short	0x0040
        /*0014*/ 	.byte	0x00, 0xf5, 0x21, 0x00


	//----- nvinfo : EIATTR_KPARAM_INFO
	.align		4
.L_9:
        /*0018*/ 	.byte	0x04, 0x17
        /*001a*/ 	.short	(.L_11 - .L_10)
.L_10:
        /*001c*/ 	.word	0x00000000
        /*0020*/ 	.short	0x0008
        /*0022*/ 	.short	0x0038
        /*0024*/ 	.byte	0x00, 0xf5, 0x21, 0x00


	//----- nvinfo : EIATTR_KPARAM_INFO
	.align		4
.L_11:
        /*0028*/ 	.byte	0x04, 0x17
        /*002a*/ 	.short	(.L_13 - .L_12)
.L_12:
        /*002c*/ 	.word	0x00000000
        /*0030*/ 	.short	0x0007
        /*0032*/ 	.short	0x0030
        /*0034*/ 	.byte	0x00, 0xf5, 0x21, 0x00


	//----- nvinfo : EIATTR_KPARAM_INFO
	.align		4
.L_13:
        /*0038*/ 	.byte	0x04, 0x17
        /*003a*/ 	.short	(.L_15 - .L_14)
.L_14:
        /*003c*/ 	.word	0x00000000
        /*0040*/ 	.short	0x0006
        /*0042*/ 	.short	0x0028
        /*0044*/ 	.byte	0x00, 0xf5, 0x21, 0x00


	//----- nvinfo : EIATTR_KPARAM_INFO
	.align		4
.L_15:
        /*0048*/ 	.byte	0x04, 0x17
        /*004a*/ 	.short	(.L_17 - .L_16)
.L_16:
        /*004c*/ 	.word	0x00000000
        /*0050*/ 	.short	0x0005
        /*0052*/ 	.short	0x0020
        /*0054*/ 	.byte	0x00, 0xf5, 0x21, 0x00


	//----- nvinfo : EIATTR_KPARAM_INFO
	.align		4
.L_17:
        /*0058*/ 	.byte	0x04, 0x17
        /*005a*/ 	.short	(.L_19 - .L_18)
.L_18:
        /*005c*/ 	.word	0x00000000
        /*0060*/ 	.short	0x0004
        /*0062*/ 	.short	0x0018
        /*0064*/ 	.byte	0x00, 0xf0, 0x21, 0x00


	//----- nvinfo : EIATTR_KPARAM_INFO
	.align		4
.L_19:
        /*0068*/ 	.byte	0x04, 0x17
        /*006a*/ 	.short	(.L_21 - .L_20)
.L_20:
        /*006c*/ 	.word	0x00000000
        /*0070*/ 	.short	0x0003
        /*0072*/ 	.short	0x0010
        /*0074*/ 	.byte	0x00, 0xf0, 0x21, 0x00


	//----- nvinfo : EIATTR_KPARAM_INFO
	.align		4
.L_21:
        /*0078*/ 	.byte	0x04, 0x17
        /*007a*/ 	.short	(.L_23 - .L_22)
.L_22:
        /*007c*/ 	.word	0x00000000
        /*0080*/ 	.short	0x0002
        /*0082*/ 	.short	0x0008
        /*0084*/ 	.byte	0x00, 0xf0, 0x11, 0x00


	//----- nvinfo : EIATTR_KPARAM_INFO
	.align		4
.L_23:
        /*0088*/ 	.byte	0x04, 0x17
        /*008a*/ 	.short	(.L_25 - .L_24)
.L_24:
        /*008c*/ 	.word	0x00000000
        /*0090*/ 	.short	0x0001
        /*0092*/ 	.short	0x0004
        /*0094*/ 	.byte	0x00, 0xf0, 0x11, 0x00


	//----- nvinfo : EIATTR_KPARAM_INFO
	.align		4
.L_25:
        /*0098*/ 	.byte	0x04, 0x17
        /*009a*/ 	.short	(.L_27 - .L_26)
.L_26:
        /*009c*/ 	.word	0x00000000
        /*00a0*/ 	.short	0x0000
        /*00a2*/ 	.short	0x0000
        /*00a4*/ 	.byte	0x00, 0xf0, 0x11, 0x00


	//----- nvinfo : EIATTR_SPARSE_MMA_MASK
	.align		4
.L_27:
        /*00a8*/ 	.byte	0x03, 0x50
        /*00aa*/ 	.short	0x0000


	//----- nvinfo : EIATTR_MAXREG_COUNT
	.align		4
        /*00ac*/ 	.byte	0x03, 0x1b
        /*00ae*/ 	.short	0x00ff


	//----- nvinfo : EIATTR_MERCURY_ISA_VERSION
	.align		4
        /*00b0*/ 	.byte	0x03, 0x5f
        /*00b2*/ 	.short	0x0101


	//----- nvinfo : EIATTR_VRC_CTA_INIT_COUNT
	.align		4
        /*00b4*/ 	.byte	0x02, 0x4a
	.zero		1
	.zero		1


	//----- nvinfo : EIATTR_EXIT_INSTR_OFFSETS
	.align		4
        /*00b8*/ 	.byte	0x04, 0x1c
        /*00ba*/ 	.short	(.L_29 - .L_28)


	//   ....[0]....
.L_28:
        /*00bc*/ 	.word	0x00000260


	//----- nvinfo : EIATTR_CBANK_PARAM_SIZE
	.align		4
.L_29:
        /*00c0*/ 	.byte	0x03, 0x19
        /*00c2*/ 	.short	0x0048


	//----- nvinfo : EIATTR_PARAM_CBANK
	.align		4
        /*00c4*/ 	.byte	0x04, 0x0a
        /*00c6*/ 	.short	(.L_31 - .L_30)
	.align		4
.L_30:
        /*00c8*/ 	.word	index@(.nv.constant0.bicgstab_kernel)
        /*00cc*/ 	.short	0x0380
        /*00ce*/ 	.short	0x0048


	//----- nvinfo : EIATTR_SW_WAR
	.align		4
.L_31:
        /*00d0*/ 	.byte	0x04, 0x36
        /*00d2*/ 	.short	(.L_33 - .L_32)
.L_32:
        /*00d4*/ 	.word	0x00000008
.L_33:


//--------------------- .nv.callgraph             --------------------------
	.section	.nv.callgraph,"",@"SHT_CUDA_CALLGRAPH"
	.align	4
	.sectionentsize	8
	.align		4
        /*0000*/ 	.word	0x00000000
	.align		4
        /*0004*/ 	.word	0xffffffff
	.align		4
        /*0008*/ 	.word	0x00000000
	.align		4
        /*000c*/ 	.word	0xfffffffe
	.align		4
        /*0010*/ 	.word	0x00000000
	.align		4
        /*0014*/ 	.word	0xfffffffd
	.align		4
        /*0018*/ 	.word	0x00000000
	.align		4
        /*001c*/ 	.word	0xfffffffc


//--------------------- .text.bicgstab_kernel     --------------------------
	.section	.text.bicgstab_kernel,"ax",@progbits
	.align	128
        .global         bicgstab_kernel
        .type           bicgstab_kernel,@function
        .size           bicgstab_kernel,(.L_x_1 - bicgstab_kernel)
        .other          bicgstab_kernel,@"STO_CUDA_ENTRY STV_DEFAULT"
bicgstab_kernel:
.text.bicgstab_kernel:
[----:B------:R-:W-:Y:S01]  /*0000*/  LDC R1, c[0x0][0x37c] ;  /* 0x0000df00ff017b82 */ /* 0x000fe20000000800 */
[----:B------:R-:W0:Y:S07]  /*0010*/  S2R R2, SR_TID.Z ;  /* 0x0000000000027919 */ /* 0x000e2e0000002300 */
[----:B------:R-:W1:Y:S01]  /*0020*/  LDC R9, c[0x0][0x360] ;  /* 0x0000d800ff097b82 */ /* 0x000e620000000800 */
[----:B------:R-:W2:Y:S01]  /*0030*/  LDCU.64 UR8, c[0x0][0x380] ;  /* 0x00007000ff0877ac */ /* 0x000ea20008000a00 */
[----:B------:R-:W3:Y:S01]  /*0040*/  S2R R0, SR_TID.Y ;  /* 0x0000000000007919 */ /* 0x000ee20000002200 */
[----:B------:R-:W1:Y:S05]  /*0050*/  S2R R4, SR_TID.X ;  /* 0x0000000000047919 */ /* 0x000e6a0000002100 */
[----:B------:R-:W3:Y:S08]  /*0060*/  LDC R3, c[0x0][0x364] ;  /* 0x0000d900ff037b82 */ /* 0x000ef00000000800 */
[----:B------:R-:W0:Y:S08]  /*0070*/  S2UR UR6, SR_CTAID.Z ;  /* 0x00000000000679c3 */ /* 0x000e300000002700 */
[----:B------:R-:W0:Y:S08]  /*0080*/  LDC R5, c[0x0][0x368] ;  /* 0x0000da00ff057b82 */ /* 0x000e300000000800 */
[----:B------:R-:W3:Y:S08]  /*0090*/  S2UR UR5, SR_CTAID.Y ;  /* 0x00000000000579c3 */ /* 0x000ef00000002600 */
[----:B------:R-:W1:Y:S01]  /*00a0*/  S2UR UR4, SR_CTAID.X ;  /* 0x00000000000479c3 */ /* 0x000e620000002500 */
[----:B0-----:R-:W-:-:S07]  /*00b0*/  IMAD R2, R5, UR6, R2 ;  /* 0x0000000605027c24 */ /* 0x001fce000f8e0202 */
[----:B------:R-:W0:Y:S01]  /*00c0*/  LDC.64 R6, c[0x0][0x3a8] ;  /* 0x0000ea00ff067b82 */ /* 0x000e220000000a00 */
[----:B------:R-:W-:Y:S01]  /*00d0*/  IADD3 R5, PT, PT, R2, 0x4, RZ ;  /* 0x0000000402057810 */ /* 0x000fe20007ffe0ff */
[----:B---3--:R-:W-:-:S06]  /*00e0*/  IMAD R0, R3, UR5, R0 ;  /* 0x0000000503007c24 */ /* 0x008fcc000f8e0200 */
[----:B------:R-:W3:Y:S01]  /*00f0*/  LDC.64 R12, c[0x0][0x3b8] ;  /* 0x0000ee00ff0c7b82 */ /* 0x000ee20000000a00 */
[----:B--2---:R-:W-:Y:S02]  /*0100*/  IMAD R0, R5, UR9, R0 ;  /* 0x0000000905007c24 */ /* 0x004fe4000f8e0200 */
[----:B-1----:R-:W-:-:S05]  /*0110*/  IMAD R5, R9, UR4, R4 ;  /* 0x0000000409057c24 */ /* 0x002fca000f8e0204 */
[----:B------:R-:W1:Y:S01]  /*0120*/  LDC.64 R2, c[0x0][0x3a0] ;  /* 0x0000e800ff027b82 */ /* 0x000e620000000a00 */
[----:B------:R-:W-:Y:S01]  /*0130*/  IADD3 R0, PT, PT, R0, 0x4, RZ ;  /* 0x0000000400007810 */ /* 0x000fe20007ffe0ff */
[----:B------:R-:W2:Y:S04]  /*0140*/  LDCU.64 UR4, c[0x0][0x358] ;  /* 0x00006b00ff0477ac */ /* 0x000ea80008000a00 */
[----:B------:R-:W-:Y:S01]  /*0150*/  IMAD R0, R0, UR8, R5 ;  /* 0x0000000800007c24 */ /* 0x000fe2000f8e0205 */
[----:B------:R-:W4:Y:S01]  /*0160*/  LDCU.128 UR8, c[0x0][0x390] ;  /* 0x00007200ff0877ac */ /* 0x000f220008000c00 */
[----:B------:R-:W5:Y:S03]  /*0170*/  LDC.64 R8, c[0x0][0x3c0] ;  /* 0x0000f000ff087b82 */ /* 0x000f660000000a00 */
[----:B------:R-:W-:-:S05]  /*0180*/  IADD3 R11, PT, PT, R0, 0x4, RZ ;  /* 0x00000004000b7810 */ /* 0x000fca0007ffe0ff */
[----:B0-----:R-:W-:-:S06]  /*0190*/  IMAD.WIDE R6, R11, 0x8, R6 ;  /* 0x000000080b067825 */ /* 0x001fcc00078e0206 */
[----:B--2---:R-:W4:Y:S01]  /*01a0*/  LDG.E.64 R6, desc[UR4][R6.64] ;  /* 0x0000000406067981 */ /* 0x004f22000c1e1b00 */
[----:B-1----:R-:W-:-:S05]  /*01b0*/  IMAD.WIDE R2, R11, 0x8, R2 ;  /* 0x000000080b027825 */ /* 0x002fca00078e0202 */
[----:B------:R-:W4:Y:S01]  /*01c0*/  LDG.E.64 R4, desc[UR4][R2.64] ;  /* 0x0000000402047981 */ /* 0x000f22000c1e1b00 */
[----:B---3--:R-:W-:-:S04]  /*01d0*/  IMAD.WIDE R12, R11, 0x8, R12 ;  /* 0x000000080b0c7825 */ /* 0x008fc800078e020c */
[----:B-----5:R-:W-:Y:S01]  /*01e0*/  IMAD.WIDE R8, R11, 0x8, R8 ;  /* 0x000000080b087825 */ /* 0x020fe200078e0208 */
[----:B----4-:R-:W-:-:S08]  /*01f0*/  DFMA R4, R6, UR8, R4 ;  /* 0x0000000806047c2b */ /* 0x010fd00008000004 */
[----:B------:R-:W-:-:S07]  /*0200*/  DFMA R4, R6, UR10, R4 ;  /* 0x0000000a06047c2b */ /* 0x000fce0008000004 */
[----:B------:R-:W-:Y:S04]  /*0210*/  STG.E.64 desc[UR4][R2.64], R4 ;  /* 0x0000000402007986 */ /* 0x000fe8000c101b04 */
[----:B------:R-:W2:Y:S04]  /*0220*/  LDG.E.64 R10, desc[UR4][R8.64] ;  /* 0x00000004080a7981 */ /* 0x000ea8000c1e1b00 */
[----:B------:R-:W2:Y:S02]  /*0230*/  LDG.E.64 R12, desc[UR4][R12.64] ;  /* 0x000000040c0c7981 */ /* 0x000ea4000c1e1b00 */
[----:B--2---:R-:W-:-:S07]  /*0240*/  DFMA R10, -R12, UR8, R10 ;  /* 0x000000080c0a7c2b */ /* 0x004fce000800010a */
[----:B------:R-:W-:Y:S01]  /*0250*/  STG.E.64 desc[UR4][R8.64], R10 ;  /* 0x0000000a08007986 */ /* 0x000fe2000c101b04 */
[----:B------:R-:W-:Y:S05]  /*0260*/  EXIT ;  /* 0x000000000000794d */ /* 0x000fea0003800000 */
.L_x_0:
[----:B------:R-:W-:-:S00]  /*0270*/  BRA `(.L_x_0) ;  /* 0xfffffffc00fc7947 */ /* 0x000fc0000383ffff */
[----:B------:R-:W-:-:S00]  /*0280*/  NOP ;  /* 0x0000000000007918 */ /* 0x000fc00000000000 */
[----:B------:R-:W-:-:S00]  /*0290*/  NOP ;  /* 0x0000000000007918 */ /* 0x000fc00000000000 */
[----:B------:R-:W-:-:S00]  /*02a0*/  NOP ;  /* 0x0000000000007918 */ /* 0x000fc00000000000 */
[----:B------:R-:W-:-:S00]  /*02b0*/  NOP ;  /* 0x0000000000007918 */ /* 0x000fc00000000000 */
[----:B------:R-:W-:-:S00]  /*02c0*/  NOP ;  /* 0x0000000000007918 */ /* 0x000fc00000000000 */
[----:B------:R-:W-:-:S00]  /*02d0*/  NOP ;  /* 0x0000000000007918 */ /* 0x000fc00000000000 */
[----:B------:R-:W-:-:S00]  /*02e0*/  NOP ;  /* 0x0000000000007918 */ /* 0x000fc00000000000 */
[----:B------:R-:W-:-:S00]  /*02f0*/  NOP ;  /* 0x0000000000007918 */ /* 0x000fc00000000000 */
.L_x_1:


//--------------------- .nv.shared.reserved.0     --------------------------
	.section	.nv.shared.reserved.0,"aw",@nobits
	.weak		__nv_reservedSMEM_offset_0_alias
	.size		__nv_reservedSMEM_offset_0_alias, 0, 64
	.other		__nv_reservedSMEM_offset_0_alias,@"STO_CUDA_RESERVED_SHARED STV_DEFAULT"
__nv_reservedSMEM_offset_0_alias:
	.zero		0
	.zero		64


//--------------------- .nv.constant0.bicgstab_kernel --------------------------
	.section	.nv.constant0.bicgstab_kernel,"a",@progbits
	.sectionflags	@""
	.align	4
.nv.constant0.bicgstab_kernel:
	.zero		968


//--------------------- SYMBOLS --------------------------

	.type		.nv.reservedSmem.offset0,@object
	.size		.nv.reservedSmem.offset0,0x4
